	.headerflags	@"EF_CUDA_TEXMODE_UNIFIED EF_CUDA_64BIT_ADDRESS EF_CUDA_ACCELERATORS EF_CUDA_SM90 EF_CUDA_VIRTUAL_SM(EF_CUDA_SM90)"
	.elftype	@"ET_EXEC"


//--------------------- .nv.info                  --------------------------
	.section	.nv.info,"",@"SHT_CUDA_INFO"
	.align	4


	//----- nvinfo : EIATTR_REGCOUNT
	.align		4
        /*0000*/ 	.byte	0x04, 0x2f
        /*0002*/ 	.short	(.L_2 - .L_1)
	.align		4
.L_1:
        /*0004*/ 	.word	index@(triton_poi_fused_add_repeat_tanh_0)
        /*0008*/ 	.word	0x0000000e


	//----- nvinfo : EIATTR_MIN_STACK_SIZE
	.align		4
.L_2:
        /*000c*/ 	.byte	0x04, 0x12
        /*000e*/ 	.short	(.L_4 - .L_3)
	.align		4
.L_3:
        /*0010*/ 	.word	index@(triton_poi_fused_add_repeat_tanh_0)
        /*0014*/ 	.word	0x00000000


	//----- nvinfo : EIATTR_FRAME_SIZE
	.align		4
.L_4:
        /*0018*/ 	.byte	0x04, 0x11
        /*001a*/ 	.short	(.L_6 - .L_5)
	.align		4
.L_5:
        /*001c*/ 	.word	index@(triton_poi_fused_add_repeat_tanh_0)
        /*0020*/ 	.word	0x00000000


	//----- nvinfo : EIATTR_MIN_STACK_SIZE
	.align		4
.L_6:
        /*0024*/ 	.byte	0x04, 0x12
        /*0026*/ 	.short	(.L_8 - .L_7)
	.align		4
.L_7:
        /*0028*/ 	.word	index@(triton_poi_fused_add_repeat_tanh_0)
        /*002c*/ 	.word	0x00000000
.L_8:


//--------------------- .nv.info.triton_poi_fused_add_repeat_tanh_0 --------------------------
	.section	.nv.info.triton_poi_fused_add_repeat_tanh_0,"",@"SHT_CUDA_INFO"
	.sectionflags	@""
	.align	4


	//----- nvinfo : EIATTR_CUDA_API_VERSION
	.align		4
        /*0000*/ 	.byte	0x04, 0x37
        /*0002*/ 	.short	(.L_10 - .L_9)
.L_9:
        /*0004*/ 	.word	0x0000007c


	//----- nvinfo : EIATTR_KPARAM_INFO
	.align		4
.L_10:
        /*0008*/ 	.byte	0x04, 0x17
        /*000a*/ 	.short	(.L_12 - .L_11)
.L_11:
        /*000c*/ 	.word	0x00000000
        /*0010*/ 	.short	0x0002
        /*0012*/ 	.short	0x0010
        /*0014*/ 	.byte	0x00, 0xf0, 0x11, 0x00


	//----- nvinfo : EIATTR_KPARAM_INFO
	.align		4
.L_12:
        /*0018*/ 	.byte	0x04, 0x17
        /*001a*/ 	.short	(.L_14 - .L_13)
.L_13:
        /*001c*/ 	.word	0x00000000
        /*0020*/ 	.short	0x0001
        /*0022*/ 	.short	0x0008
        /*0024*/ 	.byte	0x00, 0xf4, 0x21, 0x00


	//----- nvinfo : EIATTR_KPARAM_INFO
	.align		4
.L_14:
        /*0028*/ 	.byte	0x04, 0x17
        /*002a*/ 	.short	(.L_16 - .L_15)
.L_15:
        /*002c*/ 	.word	0x00000000
        /*0030*/ 	.short	0x0000
        /*0032*/ 	.short	0x0000
        /*0034*/ 	.byte	0x00, 0xf4, 0x21, 0x00


	//----- nvinfo : EIATTR_SPARSE_MMA_MASK
	.align		4
.L_16:
        /*0038*/ 	.byte	0x03, 0x50
        /*003a*/ 	.short	0x0000


	//----- nvinfo : EIATTR_MAXREG_COUNT
	.align		4
        /*003c*/ 	.byte	0x03, 0x1b
        /*003e*/ 	.short	0x00ff


	//----- nvinfo : EIATTR_EXIT_INSTR_OFFSETS
	.align		4
        /*0040*/ 	.byte	0x04, 0x1c
        /*0042*/ 	.short	(.L_18 - .L_17)


	//   ....[0]....
.L_17:
        /*0044*/ 	.word	0x00000460


	//   ....[1]....
        /*0048*/ 	.word	0x00000480


	//----- nvinfo : EIATTR_REQNTID
	.align		4
.L_18:
        /*004c*/ 	.byte	0x04, 0x10
        /*004e*/ 	.short	(.L_20 - .L_19)
.L_19:
        /*0050*/ 	.word	0x00000020
        /*0054*/ 	.word	0x00000001
        /*0058*/ 	.word	0x00000001


	//----- nvinfo : EIATTR_CRS_STACK_SIZE
	.align		4
.L_20:
        /*005c*/ 	.byte	0x04, 0x1e
        /*005e*/ 	.short	(.L_22 - .L_21)
.L_21:
        /*0060*/ 	.word	0x00000000


	//----- nvinfo : EIATTR_CBANK_PARAM_SIZE
	.align		4
.L_22:
        /*0064*/ 	.byte	0x03, 0x19
        /*0066*/ 	.short	0x0014


	//----- nvinfo : EIATTR_PARAM_CBANK
	.align		4
        /*0068*/ 	.byte	0x04, 0x0a
        /*006a*/ 	.short	(.L_24 - .L_23)
	.align		4
.L_23:
        /*006c*/ 	.word	index@(.nv.constant0.triton_poi_fused_add_repeat_tanh_0)
        /*0070*/ 	.short	0x0210
        /*0072*/ 	.short	0x0014


	//----- nvinfo : EIATTR_SW_WAR
	.align		4
.L_24:
        /*0074*/ 	.byte	0x04, 0x36
        /*0076*/ 	.short	(.L_26 - .L_25)
.L_25:
        /*0078*/ 	.word	0x00000008
.L_26:


//--------------------- .nv.callgraph             --------------------------
	.section	.nv.callgraph,"",@"SHT_CUDA_CALLGRAPH"
	.align	4
	.sectionentsize	8
	.align		4
        /*0000*/ 	.word	0x00000000
	.align		4
        /*0004*/ 	.word	0xffffffff
	.align		4
        /*0008*/ 	.word	0x00000000
	.align		4
        /*000c*/ 	.word	0xfffffffe
	.align		4
        /*0010*/ 	.word	0x00000000
	.align		4
        /*0014*/ 	.word	0xfffffffd
	.align		4
        /*0018*/ 	.word	0x00000000
	.align		4
        /*001c*/ 	.word	0xfffffffc


//--------------------- .nv.constant4             --------------------------
	.section	.nv.constant4,"a",@progbits
	.align	8
	.align		8
.nv.constant4:
        /*0000*/ 	.dword	_$_str


//--------------------- .text.triton_poi_fused_add_repeat_tanh_0 --------------------------
	.section	.text.triton_poi_fused_add_repeat_tanh_0,"ax",@progbits
	.align	128
        .global         triton_poi_fused_add_repeat_tanh_0
        .type           triton_poi_fused_add_repeat_tanh_0,@function
        .size           triton_poi_fused_add_repeat_tanh_0,(.L_x_7 - triton_poi_fused_add_repeat_tanh_0)
        .other          triton_poi_fused_add_repeat_tanh_0,@"STO_CUDA_ENTRY STV_DEFAULT"
triton_poi_fused_add_repeat_tanh_0:
.text.triton_poi_fused_add_repeat_tanh_0:
[----:B------:R-:W0:Y:S02]  /*0000*/  LDC R1, c[0x0][0x28] ;  /* 0x00000a00ff017b82 */ /* 0x000e240000000800 */
[----:B------:R-:W1:Y:S01]  /*0010*/  S2R R0, SR_TID.X ;  /* 0x0000000000007919 */ /* 0x000e620000002100 */
[----:B------:R-:W2:Y:S01]  /*0020*/  LDC.64 R2, c[0x0][0x210] ;  /* 0x00008400ff027b82 */ /* 0x000ea20000000a00 */
[----:B------:R-:W-:Y:S01]  /*0030*/  ULDC.64 UR4, c[0x0][0x208] ;  /* 0x0000820000047ab9 */ /* 0x000fe20000000a00 */
[----:B------:R-:W3:Y:S06]  /*0040*/  S2R R7, SR_CTAID.X ;  /* 0x0000000000077919 */ /* 0x000eec0000002500 */
[----:B------:R-:W4:Y:S01]  /*0050*/  LDC.64 R4, c[0x0][0x218] ;  /* 0x00008600ff047b82 */ /* 0x000f220000000a00 */
[----:B-1----:R-:W-:-:S04]  /*0060*/  SHF.L.U32 R0, R0, 0x1, RZ ;  /* 0x0000000100007819 */ /* 0x002fc800000006ff */
[----:B------:R-:W-:Y:S02]  /*0070*/  LOP3.LUT R0, R0, 0x3e, RZ, 0xc0, !PT ;  /* 0x0000003e00007812 */ /* 0x000fe400078ec0ff */
[----:B---3--:R-:W-:Y:S02]  /*0080*/  SHF.R.S32.HI R6, RZ, 0x19, R7 ;  /* 0x00000019ff067819 */ /* 0x008fe40000011407 */
[----:B------:R-:W-:Y:S02]  /*0090*/  LEA R7, R7, R0, 0x6 ;  /* 0x0000000007077211 */ /* 0x000fe400078e30ff */
[----:B------:R-:W-:Y:S02]  /*00a0*/  SGXT R0, R6, 0x1 ;  /* 0x000000010600781a */ /* 0x000fe40000000200 */
[C---:B------:R-:W-:Y:S01]  /*00b0*/  ISETP.GE.AND P0, PT, R7.reuse, 0x40, PT ;  /* 0x000000400700780c */ /* 0x040fe20003f06270 */
[----:B--2---:R-:W-:Y:S01]  /*00c0*/  IMAD.WIDE R2, R7, 0x4, R2 ;  /* 0x0000000407027825 */ /* 0x004fe200078e0202 */
[----:B------:R-:W-:-:S02]  /*00d0*/  LEA.HI R6, R0, R7, RZ, 0x2 ;  /* 0x0000000700067211 */ /* 0x000fc400078f10ff */
[----:B------:R-:W-:Y:S02]  /*00e0*/  LEA.HI R0, R0, R7, RZ, 0x4 ;  /* 0x0000000700007211 */ /* 0x000fe400078f20ff */
[----:B------:R-:W-:Y:S02]  /*00f0*/  LOP3.LUT R6, R6, 0xfffffffc, RZ, 0xc0, !PT ;  /* 0xfffffffc06067812 */ /* 0x000fe400078ec0ff */
[----:B------:R-:W-:Y:S02]  /*0100*/  SHF.R.S32.HI R9, RZ, 0x4, R0 ;  /* 0x00000004ff097819 */ /* 0x000fe40000011400 */
[----:B------:R-:W-:-:S04]  /*0110*/  IADD3 R6, R7, -R6, RZ ;  /* 0x8000000607067210 */ /* 0x000fc80007ffe0ff */
[----:B------:R-:W-:Y:S02]  /*0120*/  LEA R9, R9, R6, 0x2 ;  /* 0x0000000609097211 */ /* 0x000fe400078e10ff */
[----:B------:R-:W-:-:S03]  /*0130*/  CS2R R6, SRZ ;  /* 0x0000000000067805 */ /* 0x000fc6000001ff00 */
[----:B----4-:R-:W-:Y:S01]  /*0140*/  IMAD.WIDE R4, R9, 0x4, R4 ;  /* 0x0000000409047825 */ /* 0x010fe200078e0204 */
[----:B------:R-:W-:Y:S02]  /*0150*/  CS2R R8, SRZ ;  /* 0x0000000000087805 */ /* 0x000fe4000001ff00 */
[----:B------:R-:W2:Y:S04]  /*0160*/  @!P0 LDG.E.64 R6, desc[UR4][R2.64] ;  /* 0x0000000402068981 */ /* 0x000ea8000c1e1b00 */
[----:B------:R-:W2:Y:S01]  /*0170*/  @!P0 LDG.E.EL.64 R8, desc[UR4][R4.64] ;  /* 0x0000000404088981 */ /* 0x000ea2000c2e1b00 */
[----:B------:R-:W-:Y:S01]  /*0180*/  BSSY B0, `(.L_x_0) ;  /* 0x0000017000007945 */ /* 0x000fe20003800000 */
[----:B--2---:R-:W-:Y:S01]  /*0190*/  FADD R11, R8, R6 ;  /* 0x00000006080b7221 */ /* 0x004fe20000000000 */
[----:B------:R-:W-:-:S03]  /*01a0*/  FADD R7, R9, R7 ;  /* 0x0000000709077221 */ /* 0x000fc60000000000 */
[----:B------:R-:W-:-:S05]  /*01b0*/  FADD.FTZ R6, |R11|, -RZ ;  /* 0x800000ff0b067221 */ /* 0x000fca0000010200 */
[----:B------:R-:W-:-:S13]  /*01c0*/  FSETP.GE.AND P1, PT, R6, 0.60000002384185791016, PT ;  /* 0x3f19999a0600780b */ /* 0x000fda0003f26000 */
[----:B------:R-:W-:Y:S05]  /*01d0*/  @!P1 BRA `(.L_x_1) ;  /* 0x0000000000289947 */ /* 0x000fea0003800000 */
[C---:B------:R-:W-:Y:S01]  /*01e0*/  FMUL R0, R6.reuse, 2.8853900432586669922 ;  /* 0x4038aa3b06007820 */ /* 0x040fe20000400000 */
[----:B------:R-:W-:Y:S01]  /*01f0*/  HFMA2.MMA R4, -RZ, RZ, 1.875, 0 ;  /* 0x3f800000ff047435 */ /* 0x000fe200000001ff */
[----:B------:R-:W-:-:S04]  /*0200*/  FSETP.GE.AND P1, PT, R6, 9.010913848876953125, PT ;  /* 0x41102cb40600780b */ /* 0x000fc80003f26000 */
[----:B------:R-:W1:Y:S02]  /*0210*/  MUFU.EX2 R0, R0 ;  /* 0x0000000000007308 */ /* 0x000e640000000800 */
[----:B-1----:R-:W-:-:S06]  /*0220*/  FADD R5, R0, 1 ;  /* 0x3f80000000057421 */ /* 0x002fcc0000000000 */
[----:B------:R-:W1:Y:S02]  /*0230*/  MUFU.RCP R5, R5 ;  /* 0x0000000500057308 */ /* 0x000e640000001000 */
[----:B-1----:R-:W-:-:S05]  /*0240*/  FFMA.FTZ R4, R5, -2, R4 ;  /* 0xc000000005047823 */ /* 0x002fca0000010004 */
[----:B------:R-:W-:-:S04]  /*0250*/  FSEL R4, R4, 1, !P1 ;  /* 0x3f80000004047808 */ /* 0x000fc80004800000 */
[----:B------:R-:W-:Y:S01]  /*0260*/  LOP3.LUT R4, R4, 0x80000000, R11, 0xf8, !PT ;  /* 0x8000000004047812 */ /* 0x000fe200078ef80b */
[----:B------:R-:W-:Y:S06]  /*0270*/  BRA `(.L_x_2) ;  /* 0x00000000001c7947 */ /* 0x000fec0003800000 */
.L_x_1:
[----:B------:R-:W-:Y:S01]  /*0280*/  MOV R0, 0x3c80f082 ;  /* 0x3c80f08200007802 */ /* 0x000fe20000000f00 */
[----:B------:R-:W-:-:S04]  /*0290*/  FMUL R5, R11, R11 ;  /* 0x0000000b0b057220 */ /* 0x000fc80000400000 */
[----:B------:R-:W-:-:S04]  /*02a0*/  FFMA.FTZ R0, R5, R0, -0.052303962409496307373 ;  /* 0xbd563cae05007423 */ /* 0x000fc80000010000 */
[----:B------:R-:W-:-:S04]  /*02b0*/  FFMA.FTZ R0, R5, R0, 0.1331529766321182251 ;  /* 0x3e08594105007423 */ /* 0x000fc80000010000 */
[----:B------:R-:W-:-:S04]  /*02c0*/  FFMA.FTZ R0, R5, R0, -0.33332768082618713379 ;  /* 0xbeaaa9ed05007423 */ /* 0x000fc80000010000 */
[----:B------:R-:W-:-:S04]  /*02d0*/  FFMA.FTZ R0, R5, R0, RZ ;  /* 0x0000000005007223 */ /* 0x000fc800000100ff */
[----:B------:R-:W-:-:S07]  /*02e0*/  FFMA.FTZ R4, R11, R0, R11 ;  /* 0x000000000b047223 */ /* 0x000fce000001000b */
.L_x_2:
[----:B------:R-:W-:Y:S05]  /*02f0*/  BSYNC B0 ;  /* 0x0000000000007941 */ /* 0x000fea0003800000 */
.L_x_0:
[----:B------:R-:W-:Y:S01]  /*0300*/  FADD.FTZ R8, |R7|, -RZ ;  /* 0x800000ff07087221 */ /* 0x000fe20000010200 */
[----:B------:R-:W-:Y:S04]  /*0310*/  BSSY B0, `(.L_x_3) ;  /* 0x0000014000007945 */ /* 0x000fe80003800000 */
        /* <DEDUP_REMOVED lines=12> */
.L_x_4:
[----:B------:R-:W-:Y:S01]  /*03e0*/  MOV R0, 0x3c80f082 ;  /* 0x3c80f08200007802 */ /* 0x000fe20000000f00 */
[----:B------:R-:W-:-:S04]  /*03f0*/  FMUL R5, R7, R7 ;  /* 0x0000000707057220 */ /* 0x000fc80000400000 */
[----:B------:R-:W-:-:S04]  /*0400*/  FFMA.FTZ R0, R5, R0, -0.052303962409496307373 ;  /* 0xbd563cae05007423 */ /* 0x000fc80000010000 */
[----:B------:R-:W-:-:S04]  /*0410*/  FFMA.FTZ R0, R5, R0, 0.1331529766321182251 ;  /* 0x3e08594105007423 */ /* 0x000fc80000010000 */
[----:B------:R-:W-:-:S04]  /*0420*/  FFMA.FTZ R0, R5, R0, -0.33332768082618713379 ;  /* 0xbeaaa9ed05007423 */ /* 0x000fc80000010000 */
[----:B------:R-:W-:-:S04]  /*0430*/  FFMA.FTZ R0, R5, R0, RZ ;  /* 0x0000000005007223 */ /* 0x000fc800000100ff */
[----:B------:R-:W-:-:S07]  /*0440*/  FFMA.FTZ R5, R7, R0, R7 ;  /* 0x0000000007057223 */ /* 0x000fce0000010007 */
.L_x_5:
[----:B------:R-:W-:Y:S05]  /*0450*/  BSYNC B0 ;  /* 0x0000000000007941 */ /* 0x000fea0003800000 */
.L_x_3:
[----:B------:R-:W-:Y:S05]  /*0460*/  @P0 EXIT ;  /* 0x000000000000094d */ /* 0x000fea0003800000 */
[----:B------:R-:W-:Y:S01]  /*0470*/  STG.E.64 desc[UR4][R2.64], R4 ;  /* 0x0000000402007986 */ /* 0x000fe2000c101b04 */
[----:B------:R-:W-:Y:S05]  /*0480*/  EXIT ;  /* 0x000000000000794d */ /* 0x000fea0003800000 */
.L_x_6:
[----:B------:R-:W-:-:S00]  /*0490*/  BRA `(.L_x_6) ;  /* 0xfffffffc00fc7947 */ /* 0x000fc0000383ffff */
[----:B------:R-:W-:-:S00]  /*04a0*/  NOP ;  /* 0x0000000000007918 */ /* 0x000fc00000000000 */
        /* <DEDUP_REMOVED lines=13> */
.L_x_7:


//--------------------- .nv.global.init           --------------------------
	.section	.nv.global.init,"aw",@progbits
.nv.global.init:
	.type		_$_str,@object
	.size		_$_str,(.L_0 - _$_str)
_$_str:
        /*0000*/ 	.byte	0x5f, 0x5f, 0x43, 0x55, 0x44, 0x41, 0x5f, 0x46, 0x54, 0x5a, 0x00
.L_0:


//--------------------- .nv.constant0.triton_poi_fused_add_repeat_tanh_0 --------------------------
	.section	.nv.constant0.triton_poi_fused_add_repeat_tanh_0,"a",@progbits
	.sectionflags	@""
	.align	4
.nv.constant0.triton_poi_fused_add_repeat_tanh_0:
	.zero		548
